//
// Generated by NVIDIA NVVM Compiler
//
// Compiler Build ID: CL-36424714
// Cuda compilation tools, release 13.0, V13.0.88
// Based on NVVM 20.0.0
//

.version 9.0
.target sm_100
.address_size 64

	// .globl	_Z14quantile_headsPKfS0_S0_PfS0_iiii

.visible .entry _Z14quantile_headsPKfS0_S0_PfS0_iiii(
	.param .u64 .ptr .align 1 _Z14quantile_headsPKfS0_S0_PfS0_iiii_param_0,
	.param .u64 .ptr .align 1 _Z14quantile_headsPKfS0_S0_PfS0_iiii_param_1,
	.param .u64 .ptr .align 1 _Z14quantile_headsPKfS0_S0_PfS0_iiii_param_2,
	.param .u64 .ptr .align 1 _Z14quantile_headsPKfS0_S0_PfS0_iiii_param_3,
	.param .u64 .ptr .align 1 _Z14quantile_headsPKfS0_S0_PfS0_iiii_param_4,
	.param .u32 _Z14quantile_headsPKfS0_S0_PfS0_iiii_param_5,
	.param .u32 _Z14quantile_headsPKfS0_S0_PfS0_iiii_param_6,
	.param .u32 _Z14quantile_headsPKfS0_S0_PfS0_iiii_param_7,
	.param .u32 _Z14quantile_headsPKfS0_S0_PfS0_iiii_param_8
)
{
	.reg .pred 	%p<15>;
	.reg .b32 	%r<42>;
	.reg .b32 	%f<66>;
	.reg .b64 	%rd<44>;

	ld.param.u64 	%rd6, [_Z14quantile_headsPKfS0_S0_PfS0_iiii_param_0];
	ld.param.u64 	%rd7, [_Z14quantile_headsPKfS0_S0_PfS0_iiii_param_1];
	ld.param.u64 	%rd4, [_Z14quantile_headsPKfS0_S0_PfS0_iiii_param_2];
	ld.param.u64 	%rd5, [_Z14quantile_headsPKfS0_S0_PfS0_iiii_param_3];
	ld.param.u32 	%r24, [_Z14quantile_headsPKfS0_S0_PfS0_iiii_param_5];
	ld.param.u32 	%r21, [_Z14quantile_headsPKfS0_S0_PfS0_iiii_param_6];
	ld.param.u32 	%r22, [_Z14quantile_headsPKfS0_S0_PfS0_iiii_param_7];
	ld.param.u32 	%r23, [_Z14quantile_headsPKfS0_S0_PfS0_iiii_param_8];
	cvta.to.global.u64 	%rd1, %rd7;
	cvta.to.global.u64 	%rd2, %rd6;
	mov.u32 	%r1, %ctaid.x;
	mov.u32 	%r2, %ctaid.y;
	mov.u32 	%r3, %tid.x;
	setp.ge.s32 	%p1, %r1, %r24;
	setp.ge.s32 	%p2, %r2, %r21;
	or.pred  	%p3, %p1, %p2;
	setp.ge.s32 	%p4, %r3, %r23;
	or.pred  	%p5, %p3, %p4;
	@%p5 bra 	$L__BB0_14;
	cvta.to.global.u64 	%rd8, %rd4;
	mul.wide.u32 	%rd9, %r3, 4;
	add.s64 	%rd10, %rd8, %rd9;
	ld.global.f32 	%f65, [%rd10];
	setp.lt.s32 	%p6, %r22, 1;
	@%p6 bra 	$L__BB0_13;
	mad.lo.s32 	%r26, %r21, %r1, %r2;
	mul.lo.s32 	%r4, %r26, %r22;
	and.b32  	%r5, %r22, 7;
	setp.lt.u32 	%p7, %r22, 8;
	mov.b32 	%r40, 0;
	@%p7 bra 	$L__BB0_5;
	and.b32  	%r40, %r22, 2147483640;
	neg.s32 	%r38, %r40;
	shl.b32 	%r8, %r23, 3;
	add.s64 	%rd3, %rd2, 16;
	mul.wide.s32 	%rd15, %r23, 4;
	mov.u32 	%r36, %r4;
	mov.u32 	%r37, %r3;
$L__BB0_4:
	.pragma "nounroll";
	mul.wide.s32 	%rd11, %r36, 4;
	add.s64 	%rd12, %rd3, %rd11;
	ld.global.f32 	%f15, [%rd12+-16];
	mul.wide.s32 	%rd13, %r37, 4;
	add.s64 	%rd14, %rd1, %rd13;
	ld.global.f32 	%f16, [%rd14];
	fma.rn.f32 	%f17, %f15, %f16, %f65;
	ld.global.f32 	%f18, [%rd12+-12];
	add.s64 	%rd16, %rd14, %rd15;
	ld.global.f32 	%f19, [%rd16];
	fma.rn.f32 	%f20, %f18, %f19, %f17;
	ld.global.f32 	%f21, [%rd12+-8];
	add.s64 	%rd17, %rd16, %rd15;
	ld.global.f32 	%f22, [%rd17];
	fma.rn.f32 	%f23, %f21, %f22, %f20;
	ld.global.f32 	%f24, [%rd12+-4];
	add.s64 	%rd18, %rd17, %rd15;
	ld.global.f32 	%f25, [%rd18];
	fma.rn.f32 	%f26, %f24, %f25, %f23;
	ld.global.f32 	%f27, [%rd12];
	add.s64 	%rd19, %rd18, %rd15;
	ld.global.f32 	%f28, [%rd19];
	fma.rn.f32 	%f29, %f27, %f28, %f26;
	ld.global.f32 	%f30, [%rd12+4];
	add.s64 	%rd20, %rd19, %rd15;
	ld.global.f32 	%f31, [%rd20];
	fma.rn.f32 	%f32, %f30, %f31, %f29;
	ld.global.f32 	%f33, [%rd12+8];
	add.s64 	%rd21, %rd20, %rd15;
	ld.global.f32 	%f34, [%rd21];
	fma.rn.f32 	%f35, %f33, %f34, %f32;
	ld.global.f32 	%f36, [%rd12+12];
	add.s64 	%rd22, %rd21, %rd15;
	ld.global.f32 	%f37, [%rd22];
	fma.rn.f32 	%f65, %f36, %f37, %f35;
	add.s32 	%r38, %r38, 8;
	add.s32 	%r37, %r37, %r8;
	add.s32 	%r36, %r36, 8;
	setp.ne.s32 	%p8, %r38, 0;
	@%p8 bra 	$L__BB0_4;
$L__BB0_5:
	setp.eq.s32 	%p9, %r5, 0;
	@%p9 bra 	$L__BB0_13;
	and.b32  	%r16, %r22, 3;
	setp.lt.u32 	%p10, %r5, 4;
	@%p10 bra 	$L__BB0_8;
	add.s32 	%r27, %r40, %r4;
	mul.wide.s32 	%rd23, %r27, 4;
	add.s64 	%rd24, %rd2, %rd23;
	ld.global.f32 	%f39, [%rd24];
	mad.lo.s32 	%r28, %r40, %r23, %r3;
	mul.wide.s32 	%rd25, %r28, 4;
	add.s64 	%rd26, %rd1, %rd25;
	ld.global.f32 	%f40, [%rd26];
	fma.rn.f32 	%f41, %f39, %f40, %f65;
	ld.global.f32 	%f42, [%rd24+4];
	mul.wide.s32 	%rd27, %r23, 4;
	add.s64 	%rd28, %rd26, %rd27;
	ld.global.f32 	%f43, [%rd28];
	fma.rn.f32 	%f44, %f42, %f43, %f41;
	ld.global.f32 	%f45, [%rd24+8];
	add.s64 	%rd29, %rd28, %rd27;
	ld.global.f32 	%f46, [%rd29];
	fma.rn.f32 	%f47, %f45, %f46, %f44;
	ld.global.f32 	%f48, [%rd24+12];
	add.s64 	%rd30, %rd29, %rd27;
	ld.global.f32 	%f49, [%rd30];
	fma.rn.f32 	%f65, %f48, %f49, %f47;
	add.s32 	%r40, %r40, 4;
$L__BB0_8:
	setp.eq.s32 	%p11, %r16, 0;
	@%p11 bra 	$L__BB0_13;
	setp.eq.s32 	%p12, %r16, 1;
	@%p12 bra 	$L__BB0_11;
	add.s32 	%r29, %r40, %r4;
	mul.wide.s32 	%rd31, %r29, 4;
	add.s64 	%rd32, %rd2, %rd31;
	ld.global.f32 	%f51, [%rd32];
	mad.lo.s32 	%r30, %r40, %r23, %r3;
	mul.wide.s32 	%rd33, %r30, 4;
	add.s64 	%rd34, %rd1, %rd33;
	ld.global.f32 	%f52, [%rd34];
	fma.rn.f32 	%f53, %f51, %f52, %f65;
	ld.global.f32 	%f54, [%rd32+4];
	mul.wide.s32 	%rd35, %r23, 4;
	add.s64 	%rd36, %rd34, %rd35;
	ld.global.f32 	%f55, [%rd36];
	fma.rn.f32 	%f65, %f54, %f55, %f53;
	add.s32 	%r40, %r40, 2;
$L__BB0_11:
	and.b32  	%r31, %r22, 1;
	setp.eq.b32 	%p13, %r31, 1;
	not.pred 	%p14, %p13;
	@%p14 bra 	$L__BB0_13;
	add.s32 	%r32, %r40, %r4;
	mul.wide.s32 	%rd37, %r32, 4;
	add.s64 	%rd38, %rd2, %rd37;
	ld.global.f32 	%f56, [%rd38];
	mad.lo.s32 	%r33, %r40, %r23, %r3;
	mul.wide.s32 	%rd39, %r33, 4;
	add.s64 	%rd40, %rd1, %rd39;
	ld.global.f32 	%f57, [%rd40];
	fma.rn.f32 	%f65, %f56, %f57, %f65;
$L__BB0_13:
	mad.lo.s32 	%r34, %r21, %r1, %r2;
	mad.lo.s32 	%r35, %r34, %r23, %r3;
	cvta.to.global.u64 	%rd41, %rd5;
	mul.wide.u32 	%rd42, %r35, 4;
	add.s64 	%rd43, %rd41, %rd42;
	st.global.f32 	[%rd43], %f65;
$L__BB0_14:
	ret;

}
	// .globl	_Z13quantile_lossPKfS0_S0_Pfiii
.visible .entry _Z13quantile_lossPKfS0_S0_Pfiii(
	.param .u64 .ptr .align 1 _Z13quantile_lossPKfS0_S0_Pfiii_param_0,
	.param .u64 .ptr .align 1 _Z13quantile_lossPKfS0_S0_Pfiii_param_1,
	.param .u64 .ptr .align 1 _Z13quantile_lossPKfS0_S0_Pfiii_param_2,
	.param .u64 .ptr .align 1 _Z13quantile_lossPKfS0_S0_Pfiii_param_3,
	.param .u32 _Z13quantile_lossPKfS0_S0_Pfiii_param_4,
	.param .u32 _Z13quantile_lossPKfS0_S0_Pfiii_param_5,
	.param .u32 _Z13quantile_lossPKfS0_S0_Pfiii_param_6
)
{
	.reg .pred 	%p<7>;
	.reg .b32 	%r<9>;
	.reg .b32 	%f<8>;
	.reg .b64 	%rd<16>;

	ld.param.u64 	%rd1, [_Z13quantile_lossPKfS0_S0_Pfiii_param_0];
	ld.param.u64 	%rd2, [_Z13quantile_lossPKfS0_S0_Pfiii_param_1];
	ld.param.u64 	%rd3, [_Z13quantile_lossPKfS0_S0_Pfiii_param_2];
	ld.param.u64 	%rd4, [_Z13quantile_lossPKfS0_S0_Pfiii_param_3];
	ld.param.u32 	%r6, [_Z13quantile_lossPKfS0_S0_Pfiii_param_4];
	ld.param.u32 	%r4, [_Z13quantile_lossPKfS0_S0_Pfiii_param_5];
	ld.param.u32 	%r5, [_Z13quantile_lossPKfS0_S0_Pfiii_param_6];
	mov.u32 	%r1, %ctaid.x;
	mov.u32 	%r2, %ctaid.y;
	mov.u32 	%r3, %tid.x;
	setp.ge.s32 	%p1, %r1, %r6;
	setp.ge.s32 	%p2, %r2, %r4;
	or.pred  	%p3, %p1, %p2;
	setp.ge.s32 	%p4, %r3, %r5;
	or.pred  	%p5, %p3, %p4;
	@%p5 bra 	$L__BB1_2;
	cvta.to.global.u64 	%rd5, %rd2;
	cvta.to.global.u64 	%rd6, %rd1;
	cvta.to.global.u64 	%rd7, %rd3;
	cvta.to.global.u64 	%rd8, %rd4;
	mad.lo.s32 	%r7, %r4, %r1, %r2;
	mul.wide.u32 	%rd9, %r7, 4;
	add.s64 	%rd10, %rd5, %rd9;
	ld.global.f32 	%f1, [%rd10];
	mad.lo.s32 	%r8, %r7, %r5, %r3;
	mul.wide.u32 	%rd11, %r8, 4;
	add.s64 	%rd12, %rd6, %rd11;
	ld.global.f32 	%f2, [%rd12];
	sub.f32 	%f3, %f1, %f2;
	mul.wide.u32 	%rd13, %r3, 4;
	add.s64 	%rd14, %rd7, %rd13;
	ld.global.f32 	%f4, [%rd14];
	setp.lt.f32 	%p6, %f3, 0f00000000;
	add.f32 	%f5, %f4, 0fBF800000;
	selp.f32 	%f6, %f5, %f4, %p6;
	mul.f32 	%f7, %f3, %f6;
	add.s64 	%rd15, %rd8, %rd11;
	st.global.f32 	[%rd15], %f7;
$L__BB1_2:
	ret;

}


// ===== COMPILED SASS (sm_100) =====

	.target	sm_100

	.elftype	@"ET_EXEC"


//--------------------- .note.nv.tkinfo           --------------------------
	.section	.note.nv.tkinfo,"",@"SHT_NOTE"
	.sectionflags	@"SHF_NOTE_NV_TKINFO"
	.tkinfo
        /*0018*/ 	.word	0x00000002
        /*0030*/ 	.string	""
        /*0030*/ 	.string	"ptxas"
        /*0030*/ 	.string	"Cuda compilation tools, release 13.0, V13.0.88"
        /*0030*/ 	.string	"Build cuda_13.0.r13.0/compiler.36424714_0"
        /*0030*/ 	.string	"-arch sm_100 -m 64 "



//--------------------- .note.nv.cuinfo           --------------------------
	.section	.note.nv.cuinfo,"",@"SHT_NOTE"
	.sectionflags	@"SHF_NOTE_NV_CUINFO"
        /*0018*/ 	.short	0x0002
        /*001a*/ 	.short	0x0064
        /*001c*/ 	.short	0x0082
	.zero		2


//--------------------- .nv.info                  --------------------------
	.section	.nv.info,"",@"SHT_CUDA_INFO"
	.align	4


	//----- nvinfo : EIATTR_REGCOUNT
	.align		4
        /*0000*/ 	.byte	0x04, 0x2f
        /*0002*/ 	.short	(.L_1 - .L_0)
	.align		4
.L_0:
        /*0004*/ 	.word	index@(_Z14quantile_headsPKfS0_S0_PfS0_iiii)
        /*0008*/ 	.word	0x00000020


	//----- nvinfo : EIATTR_FRAME_SIZE
	.align		4
.L_1:
        /*000c*/ 	.byte	0x04, 0x11
        /*000e*/ 	.short	(.L_3 - .L_2)
	.align		4
.L_2:
        /*0010*/ 	.word	index@(_Z14quantile_headsPKfS0_S0_PfS0_iiii)
        /*0014*/ 	.word	0x00000000


	//----- nvinfo : EIATTR_REGCOUNT
	.align		4
.L_3:
        /*0018*/ 	.byte	0x04, 0x2f
        /*001a*/ 	.short	(.L_5 - .L_4)
	.align		4
.L_4:
        /*001c*/ 	.word	index@(_Z13quantile_lossPKfS0_S0_Pfiii)
        /*0020*/ 	.word	0x00000010


	//----- nvinfo : EIATTR_FRAME_SIZE
	.align		4
.L_5:
        /*0024*/ 	.byte	0x04, 0x11
        /*0026*/ 	.short	(.L_7 - .L_6)
	.align		4
.L_6:
        /*0028*/ 	.word	index@(_Z13quantile_lossPKfS0_S0_Pfiii)
        /*002c*/ 	.word	0x00000000


	//----- nvinfo : EIATTR_MIN_STACK_SIZE
	.align		4
.L_7:
        /*0030*/ 	.byte	0x04, 0x12
        /*0032*/ 	.short	(.L_9 - .L_8)
	.align		4
.L_8:
        /*0034*/ 	.word	index@(_Z13quantile_lossPKfS0_S0_Pfiii)
        /*0038*/ 	.word	0x00000000


	//----- nvinfo : EIATTR_MIN_STACK_SIZE
	.align		4
.L_9:
        /*003c*/ 	.byte	0x04, 0x12
        /*003e*/ 	.short	(.L_11 - .L_10)
	.align		4
.L_10:
        /*0040*/ 	.word	index@(_Z14quantile_headsPKfS0_S0_PfS0_iiii)
        /*0044*/ 	.word	0x00000000
.L_11:


//--------------------- .nv.compat                --------------------------
	.section	.nv.compat,"",@"SHT_CUDA_COMPAT_INFO"
	.align	4
        /*0000*/ 	.byte	0x02, 0x09, 0x00, 0x00, 0x02, 0x02, 0x01, 0x00, 0x02, 0x05, 0x05, 0x00, 0x03, 0x07, 0x01, 0x01
        /*0010*/ 	.byte	0x02, 0x03, 0x00, 0x00, 0x02, 0x06, 0x01, 0x00, 0x04, 0x0b, 0x08, 0x00, 0x09, 0x00, 0x00, 0x00
        /*0020*/ 	.byte	0x00, 0x00, 0x00, 0x00


//--------------------- .nv.info._Z13quantile_lossPKfS0_S0_Pfiii --------------------------
	.section	.nv.info._Z13quantile_lossPKfS0_S0_Pfiii,"",@"SHT_CUDA_INFO"
	.sectionflags	@""
	.align	4


	//----- nvinfo : EIATTR_CUDA_API_VERSION
	.align		4
        /*0000*/ 	.byte	0x04, 0x37
        /*0002*/ 	.short	(.L_13 - .L_12)
.L_12:
        /*0004*/ 	.word	0x00000082


	//----- nvinfo : EIATTR_KPARAM_INFO
	.align		4
.L_13:
        /*0008*/ 	.byte	0x04, 0x17
        /*000a*/ 	.short	(.L_15 - .L_14)
.L_14:
        /*000c*/ 	.word	0x00000000
        /*0010*/ 	.short	0x0006
        /*0012*/ 	.short	0x0028
        /*0014*/ 	.byte	0x00, 0xf0, 0x11, 0x00


	//----- nvinfo : EIATTR_KPARAM_INFO
	.align		4
.L_15:
        /*0018*/ 	.byte	0x04, 0x17
        /*001a*/ 	.short	(.L_17 - .L_16)
.L_16:
        /*001c*/ 	.word	0x00000000
        /*0020*/ 	.short	0x0005
        /*0022*/ 	.short	0x0024
        /*0024*/ 	.byte	0x00, 0xf0, 0x11, 0x00


	//----- nvinfo : EIATTR_KPARAM_INFO
	.align		4
.L_17:
        /*0028*/ 	.byte	0x04, 0x17
        /*002a*/ 	.short	(.L_19 - .L_18)
.L_18:
        /*002c*/ 	.word	0x00000000
        /*0030*/ 	.short	0x0004
        /*0032*/ 	.short	0x0020
        /*0034*/ 	.byte	0x00, 0xf0, 0x11, 0x00


	//----- nvinfo : EIATTR_KPARAM_INFO
	.align		4
.L_19:
        /*0038*/ 	.byte	0x04, 0x17
        /*003a*/ 	.short	(.L_21 - .L_20)
.L_20:
        /*003c*/ 	.word	0x00000000
        /*0040*/ 	.short	0x0003
        /*0042*/ 	.short	0x0018
        /*0044*/ 	.byte	0x00, 0xf5, 0x21, 0x00


	//----- nvinfo : EIATTR_KPARAM_INFO
	.align		4
.L_21:
        /*0048*/ 	.byte	0x04, 0x17
        /*004a*/ 	.short	(.L_23 - .L_22)
.L_22:
        /*004c*/ 	.word	0x00000000
        /*0050*/ 	.short	0x0002
        /*0052*/ 	.short	0x0010
        /*0054*/ 	.byte	0x00, 0xf5, 0x21, 0x00


	//----- nvinfo : EIATTR_KPARAM_INFO
	.align		4
.L_23:
        /*0058*/ 	.byte	0x04, 0x17
        /*005a*/ 	.short	(.L_25 - .L_24)
.L_24:
        /*005c*/ 	.word	0x00000000
        /*0060*/ 	.short	0x0001
        /*0062*/ 	.short	0x0008
        /*0064*/ 	.byte	0x00, 0xf5, 0x21, 0x00


	//----- nvinfo : EIATTR_KPARAM_INFO
	.align		4
.L_25:
        /*0068*/ 	.byte	0x04, 0x17
        /*006a*/ 	.short	(.L_27 - .L_26)
.L_26:
        /*006c*/ 	.word	0x00000000
        /*0070*/ 	.short	0x0000
        /*0072*/ 	.short	0x0000
        /*0074*/ 	.byte	0x00, 0xf5, 0x21, 0x00


	//----- nvinfo : EIATTR_SPARSE_MMA_MASK
	.align		4
.L_27:
        /*0078*/ 	.byte	0x03, 0x50
        /*007a*/ 	.short	0x0000


	//----- nvinfo : EIATTR_MAXREG_COUNT
	.align		4
        /*007c*/ 	.byte	0x03, 0x1b
        /*007e*/ 	.short	0x00ff


	//----- nvinfo : EIATTR_MERCURY_ISA_VERSION
	.align		4
        /*0080*/ 	.byte	0x03, 0x5f
        /*0082*/ 	.short	0x0101


	//----- nvinfo : EIATTR_VRC_CTA_INIT_COUNT
	.align		4
        /*0084*/ 	.byte	0x02, 0x4a
	.zero		1
	.zero		1


	//----- nvinfo : EIATTR_EXIT_INSTR_OFFSETS
	.align		4
        /*0088*/ 	.byte	0x04, 0x1c
        /*008a*/ 	.short	(.L_29 - .L_28)


	//   ....[0]....
.L_28:
        /*008c*/ 	.word	0x00000090


	//   ....[1]....
        /*0090*/ 	.word	0x000001d0


	//----- nvinfo : EIATTR_CBANK_PARAM_SIZE
	.align		4
.L_29:
        /*0094*/ 	.byte	0x03, 0x19
        /*0096*/ 	.short	0x002c


	//----- nvinfo : EIATTR_PARAM_CBANK
	.align		4
        /*0098*/ 	.byte	0x04, 0x0a
        /*009a*/ 	.short	(.L_31 - .L_30)
	.align		4
.L_30:
        /*009c*/ 	.word	index@(.nv.constant0._Z13quantile_lossPKfS0_S0_Pfiii)
        /*00a0*/ 	.short	0x0380
        /*00a2*/ 	.short	0x002c


	//----- nvinfo : EIATTR_SW_WAR
	.align		4
.L_31:
        /*00a4*/ 	.byte	0x04, 0x36
        /*00a6*/ 	.short	(.L_33 - .L_32)
.L_32:
        /*00a8*/ 	.word	0x00000008
.L_33:


//--------------------- .nv.info._Z14quantile_headsPKfS0_S0_PfS0_iiii --------------------------
	.section	.nv.info._Z14quantile_headsPKfS0_S0_PfS0_iiii,"",@"SHT_CUDA_INFO"
	.sectionflags	@""
	.align	4


	//----- nvinfo : EIATTR_CUDA_API_VERSION
	.align		4
        /*0000*/ 	.byte	0x04, 0x37
        /*0002*/ 	.short	(.L_35 - .L_34)
.L_34:
        /*0004*/ 	.word	0x00000082


	//----- nvinfo : EIATTR_KPARAM_INFO
	.align		4
.L_35:
        /*0008*/ 	.byte	0x04, 0x17
        /*000a*/ 	.short	(.L_37 - .L_36)
.L_36:
        /*000c*/ 	.word	0x00000000
        /*0010*/ 	.short	0x0008
        /*0012*/ 	.short	0x0034
        /*0014*/ 	.byte	0x00, 0xf0, 0x11, 0x00


	//----- nvinfo : EIATTR_KPARAM_INFO
	.align		4
.L_37:
        /*0018*/ 	.byte	0x04, 0x17
        /*001a*/ 	.short	(.L_39 - .L_38)
.L_38:
        /*001c*/ 	.word	0x00000000
        /*0020*/ 	.short	0x0007
        /*0022*/ 	.short	0x0030
        /*0024*/ 	.byte	0x00, 0xf0, 0x11, 0x00


	//----- nvinfo : EIATTR_KPARAM_INFO
	.align		4
.L_39:
        /*0028*/ 	.byte	0x04, 0x17
        /*002a*/ 	.short	(.L_41 - .L_40)
.L_40:
        /*002c*/ 	.word	0x00000000
        /*0030*/ 	.short	0x0006
        /*0032*/ 	.short	0x002c
        /*0034*/ 	.byte	0x00, 0xf0, 0x11, 0x00


	//----- nvinfo : EIATTR_KPARAM_INFO
	.align		4
.L_41:
        /*0038*/ 	.byte	0x04, 0x17
        /*003a*/ 	.short	(.L_43 - .L_42)
.L_42:
        /*003c*/ 	.word	0x00000000
        /*0040*/ 	.short	0x0005
        /*0042*/ 	.short	0x0028
        /*0044*/ 	.byte	0x00, 0xf0, 0x11, 0x00


	//----- nvinfo : EIATTR_KPARAM_INFO
	.align		4
.L_43:
        /*0048*/ 	.byte	0x04, 0x17
        /*004a*/ 	.short	(.L_45 - .L_44)
.L_44:
        /*004c*/ 	.word	0x00000000
        /*0050*/ 	.short	0x0004
        /*0052*/ 	.short	0x0020
        /*0054*/ 	.byte	0x00, 0xf5, 0x21, 0x00


	//----- nvinfo : EIATTR_KPARAM_INFO
	.align		4
.L_45:
        /*0058*/ 	.byte	0x04, 0x17
        /*005a*/ 	.short	(.L_47 - .L_46)
.L_46:
        /*005c*/ 	.word	0x00000000
        /*0060*/ 	.short	0x0003
        /*0062*/ 	.short	0x0018
        /*0064*/ 	.byte	0x00, 0xf5, 0x21, 0x00


	//----- nvinfo : EIATTR_KPARAM_INFO
	.align		4
.L_47:
        /*0068*/ 	.byte	0x04, 0x17
        /*006a*/ 	.short	(.L_49 - .L_48)
.L_48:
        /*006c*/ 	.word	0x00000000
        /*0070*/ 	.short	0x0002
        /*0072*/ 	.short	0x0010
        /*0074*/ 	.byte	0x00, 0xf5, 0x21, 0x00


	//----- nvinfo : EIATTR_KPARAM_INFO
	.align		4
.L_49:
        /*0078*/ 	.byte	0x04, 0x17
        /*007a*/ 	.short	(.L_51 - .L_50)
.L_50:
        /*007c*/ 	.word	0x00000000
        /*0080*/ 	.short	0x0001
        /*0082*/ 	.short	0x0008
        /*0084*/ 	.byte	0x00, 0xf5, 0x21, 0x00


	//----- nvinfo : EIATTR_KPARAM_INFO
	.align		4
.L_51:
        /*0088*/ 	.byte	0x04, 0x17
        /*008a*/ 	.short	(.L_53 - .L_52)
.L_52:
        /*008c*/ 	.word	0x00000000
        /*0090*/ 	.short	0x0000
        /*0092*/ 	.short	0x0000
        /*0094*/ 	.byte	0x00, 0xf5, 0x21, 0x00


	//----- nvinfo : EIATTR_SPARSE_MMA_MASK
	.align		4
.L_53:
        /*0098*/ 	.byte	0x03, 0x50
        /*009a*/ 	.short	0x0000


	//----- nvinfo : EIATTR_MAXREG_COUNT
	.align		4
        /*009c*/ 	.byte	0x03, 0x1b
        /*009e*/ 	.short	0x00ff


	//----- nvinfo : EIATTR_MERCURY_ISA_VERSION
	.align		4
        /*00a0*/ 	.byte	0x03, 0x5f
        /*00a2*/ 	.short	0x0101


	//----- nvinfo : EIATTR_VRC_CTA_INIT_COUNT
	.align		4
        /*00a4*/ 	.byte	0x02, 0x4a
	.zero		1
	.zero		1


	//----- nvinfo : EIATTR_EXIT_INSTR_OFFSETS
	.align		4
        /*00a8*/ 	.byte	0x04, 0x1c
        /*00aa*/ 	.short	(.L_55 - .L_54)


	//   ....[0]....
.L_54:
        /*00ac*/ 	.word	0x00000090


	//   ....[1]....
        /*00b0*/ 	.word	0x00000830


	//----- nvinfo : EIATTR_CBANK_PARAM_SIZE
	.align		4
.L_55:
        /*00b4*/ 	.byte	0x03, 0x19
        /*00b6*/ 	.short	0x0038


	//----- nvinfo : EIATTR_PARAM_CBANK
	.align		4
        /*00b8*/ 	.byte	0x04, 0x0a
        /*00ba*/ 	.short	(.L_57 - .L_56)
	.align		4
.L_56:
        /*00bc*/ 	.word	index@(.nv.constant0._Z14quantile_headsPKfS0_S0_PfS0_iiii)
        /*00c0*/ 	.short	0x0380
        /*00c2*/ 	.short	0x0038


	//----- nvinfo : EIATTR_SW_WAR
	.align		4
.L_57:
        /*00c4*/ 	.byte	0x04, 0x36
        /*00c6*/ 	.short	(.L_59 - .L_58)
.L_58:
        /*00c8*/ 	.word	0x00000008
.L_59:


//--------------------- .nv.callgraph             --------------------------
	.section	.nv.callgraph,"",@"SHT_CUDA_CALLGRAPH"
	.align	4
	.sectionentsize	8
	.align		4
        /*0000*/ 	.word	0x00000000
	.align		4
        /*0004*/ 	.word	0xffffffff
	.align		4
        /*0008*/ 	.word	0x00000000
	.align		4
        /*000c*/ 	.word	0xfffffffe
	.align		4
        /*0010*/ 	.word	0x00000000
	.align		4
        /*0014*/ 	.word	0xfffffffd
	.align		4
        /*0018*/ 	.word	0x00000000
	.align		4
        /*001c*/ 	.word	0xfffffffc


//--------------------- .text._Z13quantile_lossPKfS0_S0_Pfiii --------------------------
	.section	.text._Z13quantile_lossPKfS0_S0_Pfiii,"ax",@progbits
	.align	128
        .global         _Z13quantile_lossPKfS0_S0_Pfiii
        .type           _Z13quantile_lossPKfS0_S0_Pfiii,@function
        .size           _Z13quantile_lossPKfS0_S0_Pfiii,(.L_x_6 - _Z13quantile_lossPKfS0_S0_Pfiii)
        .other          _Z13quantile_lossPKfS0_S0_Pfiii,@"STO_CUDA_ENTRY STV_DEFAULT"
_Z13quantile_lossPKfS0_S0_Pfiii:
.text._Z13quantile_lossPKfS0_S0_Pfiii:
[----:B------:R-:W-:Y:S01]  /*0000*/  LDC R1, c[0x0][0x37c] ;  /* 0x0000df00ff017b82 */ /* 0x000fe20000000800 */
[----:B------:R-:W0:Y:S07]  /*0010*/  S2R R0, SR_CTAID.Y ;  /* 0x0000000000007919 */ /* 0x000e2e0000002600 */
[----:B------:R-:W0:Y:S01]  /*0020*/  LDC.64 R10, c[0x0][0x3a0] ;  /* 0x0000e800ff0a7b82 */ /* 0x000e220000000a00 */
[----:B------:R-:W1:Y:S01]  /*0030*/  LDCU UR7, c[0x0][0x3a8] ;  /* 0x00007500ff0777ac */ /* 0x000e620008000800 */
[----:B------:R-:W1:Y:S06]  /*0040*/  S2R R8, SR_TID.X ;  /* 0x0000000000087919 */ /* 0x000e6c0000002100 */
[----:B------:R-:W2:Y:S01]  /*0050*/  S2UR UR6, SR_CTAID.X ;  /* 0x00000000000679c3 */ /* 0x000ea20000002500 */
[----:B0-----:R-:W-:-:S04]  /*0060*/  ISETP.GE.AND P0, PT, R0, R11, PT ;  /* 0x0000000b0000720c */ /* 0x001fc80003f06270 */
[----:B--2---:R-:W-:-:S04]  /*0070*/  ISETP.LE.OR P0, PT, R10, UR6, P0 ;  /* 0x000000060a007c0c */ /* 0x004fc80008703670 */
[----:B-1----:R-:W-:-:S13]  /*0080*/  ISETP.GE.OR P0, PT, R8, UR7, P0 ;  /* 0x0000000708007c0c */ /* 0x002fda0008706670 */
[----:B------:R-:W-:Y:S05]  /*0090*/  @P0 EXIT ;  /* 0x000000000000094d */ /* 0x000fea0003800000 */
[----:B------:R-:W0:Y:S01]  /*00a0*/  LDC.64 R2, c[0x0][0x388] ;  /* 0x0000e200ff027b82 */ /* 0x000e220000000a00 */
[----:B------:R-:W1:Y:S01]  /*00b0*/  LDCU.64 UR4, c[0x0][0x358] ;  /* 0x00006b00ff0477ac */ /* 0x000e620008000a00 */
[----:B------:R-:W-:-:S04]  /*00c0*/  IMAD R9, R11, UR6, R0 ;  /* 0x000000060b097c24 */ /* 0x000fc8000f8e0200 */
[C---:B------:R-:W-:Y:S02]  /*00d0*/  IMAD R11, R9.reuse, UR7, R8 ;  /* 0x00000007090b7c24 */ /* 0x040fe4000f8e0208 */
[----:B------:R-:W2:Y:S08]  /*00e0*/  LDC.64 R4, c[0x0][0x380] ;  /* 0x0000e000ff047b82 */ /* 0x000eb00000000a00 */
[----:B------:R-:W3:Y:S01]  /*00f0*/  LDC.64 R6, c[0x0][0x390] ;  /* 0x0000e400ff067b82 */ /* 0x000ee20000000a00 */
[----:B0-----:R-:W-:-:S06]  /*0100*/  IMAD.WIDE.U32 R2, R9, 0x4, R2 ;  /* 0x0000000409027825 */ /* 0x001fcc00078e0002 */
[----:B-1----:R-:W4:Y:S01]  /*0110*/  LDG.E R2, desc[UR4][R2.64] ;  /* 0x0000000402027981 */ /* 0x002f22000c1e1900 */
[----:B--2---:R-:W-:-:S06]  /*0120*/  IMAD.WIDE.U32 R4, R11, 0x4, R4 ;  /* 0x000000040b047825 */ /* 0x004fcc00078e0004 */
[----:B------:R-:W4:Y:S01]  /*0130*/  LDG.E R5, desc[UR4][R4.64] ;  /* 0x0000000404057981 */ /* 0x000f22000c1e1900 */
[----:B---3--:R-:W-:Y:S02]  /*0140*/  IMAD.WIDE.U32 R6, R8, 0x4, R6 ;  /* 0x0000000408067825 */ /* 0x008fe400078e0006 */
[----:B------:R-:W0:Y:S03]  /*0150*/  LDC.64 R8, c[0x0][0x398] ;  /* 0x0000e600ff087b82 */ /* 0x000e260000000a00 */
[----:B------:R-:W2:Y:S01]  /*0160*/  LDG.E R13, desc[UR4][R6.64] ;  /* 0x00000004060d7981 */ /* 0x000ea2000c1e1900 */
[----:B0-----:R-:W-:Y:S01]  /*0170*/  IMAD.WIDE.U32 R8, R11, 0x4, R8 ;  /* 0x000000040b087825 */ /* 0x001fe200078e0008 */
[----:B----4-:R-:W-:-:S03]  /*0180*/  FSETP.GEU.AND P0, PT, R2, R5, PT ;  /* 0x000000050200720b */ /* 0x010fc60003f0e000 */
[----:B------:R-:W-:-:S10]  /*0190*/  FADD R0, R2, -R5 ;  /* 0x8000000502007221 */ /* 0x000fd40000000000 */
[----:B--2---:R-:W-:-:S04]  /*01a0*/  @!P0 FADD R13, R13, -1 ;  /* 0xbf8000000d0d8421 */ /* 0x004fc80000000000 */
[----:B------:R-:W-:-:S05]  /*01b0*/  FMUL R13, R0, R13 ;  /* 0x0000000d000d7220 */ /* 0x000fca0000400000 */
[----:B------:R-:W-:Y:S01]  /*01c0*/  STG.E desc[UR4][R8.64], R13 ;  /* 0x0000000d08007986 */ /* 0x000fe2000c101904 */
[----:B------:R-:W-:Y:S05]  /*01d0*/  EXIT ;  /* 0x000000000000794d */ /* 0x000fea0003800000 */
.L_x_0:
[----:B------:R-:W-:-:S00]  /*01e0*/  BRA `(.L_x_0) ;  /* 0xfffffffc00fc7947 */ /* 0x000fc0000383ffff */
[----:B------:R-:W-:-:S00]  /*01f0*/  NOP ;  /* 0x0000000000007918 */ /* 0x000fc00000000000 */
        /* <DEDUP_REMOVED lines=8> */
.L_x_6:


//--------------------- .text._Z14quantile_headsPKfS0_S0_PfS0_iiii --------------------------
	.section	.text._Z14quantile_headsPKfS0_S0_PfS0_iiii,"ax",@progbits
	.align	128
        .global         _Z14quantile_headsPKfS0_S0_PfS0_iiii
        .type           _Z14quantile_headsPKfS0_S0_PfS0_iiii,@function
        .size           _Z14quantile_headsPKfS0_S0_PfS0_iiii,(.L_x_7 - _Z14quantile_headsPKfS0_S0_PfS0_iiii)
        .other          _Z14quantile_headsPKfS0_S0_PfS0_iiii,@"STO_CUDA_ENTRY STV_DEFAULT"
_Z14quantile_headsPKfS0_S0_PfS0_iiii:
.text._Z14quantile_headsPKfS0_S0_PfS0_iiii:
[----:B------:R-:W-:Y:S01]  /*0000*/  LDC R1, c[0x0][0x37c] ;  /* 0x0000df00ff017b82 */ /* 0x000fe20000000800 */
[----:B------:R-:W0:Y:S07]  /*0010*/  S2R R6, SR_CTAID.Y ;  /* 0x0000000000067919 */ /* 0x000e2e0000002600 */
[----:B------:R-:W0:Y:S01]  /*0020*/  LDC.64 R18, c[0x0][0x3a8] ;  /* 0x0000ea00ff127b82 */ /* 0x000e220000000a00 */
[----:B------:R-:W1:Y:S07]  /*0030*/  S2R R0, SR_TID.X ;  /* 0x0000000000007919 */ /* 0x000e6e0000002100 */
[----:B------:R-:W2:Y:S08]  /*0040*/  S2UR UR8, SR_CTAID.X ;  /* 0x00000000000879c3 */ /* 0x000eb00000002500 */
[----:B------:R-:W1:Y:S01]  /*0050*/  LDC R7, c[0x0][0x3b4] ;  /* 0x0000ed00ff077b82 */ /* 0x000e620000000800 */
[----:B0-----:R-:W-:-:S04]  /*0060*/  ISETP.GE.AND P0, PT, R6, R19, PT ;  /* 0x000000130600720c */ /* 0x001fc80003f06270 */
[----:B--2---:R-:W-:-:S04]  /*0070*/  ISETP.LE.OR P0, PT, R18, UR8, P0 ;  /* 0x0000000812007c0c */ /* 0x004fc80008703670 */
[----:B-1----:R-:W-:-:S13]  /*0080*/  ISETP.GE.OR P0, PT, R0, R7, P0 ;  /* 0x000000070000720c */ /* 0x002fda0000706670 */
[----:B------:R-:W-:Y:S05]  /*0090*/  @P0 EXIT ;  /* 0x000000000000094d */ /* 0x000fea0003800000 */
[----:B------:R-:W0:Y:S01]  /*00a0*/  LDC R15, c[0x0][0x3b0] ;  /* 0x0000ec00ff0f7b82 */ /* 0x000e220000000800 */
[----:B------:R-:W1:Y:S07]  /*00b0*/  LDCU.64 UR6, c[0x0][0x358] ;  /* 0x00006b00ff0677ac */ /* 0x000e6e0008000a00 */
[----:B------:R-:W2:Y:S01]  /*00c0*/  LDC.64 R2, c[0x0][0x390] ;  /* 0x0000e400ff027b82 */ /* 0x000ea20000000a00 */
[----:B0-----:R-:W-:Y:S01]  /*00d0*/  ISETP.GE.AND P0, PT, R15, 0x1, PT ;  /* 0x000000010f00780c */ /* 0x001fe20003f06270 */
[----:B--2---:R-:W-:-:S05]  /*00e0*/  IMAD.WIDE.U32 R2, R0, 0x4, R2 ;  /* 0x0000000400027825 */ /* 0x004fca00078e0002 */
[----:B-1----:R0:W5:Y:S07]  /*00f0*/  LDG.E R29, desc[UR6][R2.64] ;  /* 0x00000006021d7981 */ /* 0x00216e000c1e1900 */
[----:B------:R-:W-:Y:S05]  /*0100*/  @!P0 BRA `(.L_x_1) ;  /* 0x0000000400b48947 */ /* 0x000fea0003800000 */
[----:B------:R-:W-:Y:S01]  /*0110*/  ISETP.GE.U32.AND P1, PT, R15, 0x8, PT ;  /* 0x000000080f00780c */ /* 0x000fe20003f26070 */
[----:B0-----:R-:W-:Y:S01]  /*0120*/  IMAD R2, R19, UR8, R6 ;  /* 0x0000000813027c24 */ /* 0x001fe2000f8e0206 */
[----:B------:R-:W-:Y:S01]  /*0130*/  LOP3.LUT R21, R15, 0x7, RZ, 0xc0, !PT ;  /* 0x000000070f157812 */ /* 0x000fe200078ec0ff */
[----:B------:R-:W-:Y:S02]  /*0140*/  HFMA2 R16, -RZ, RZ, 0, 0 ;  /* 0x00000000ff107431 */ /* 0x000fe400000001ff */
[----:B------:R-:W-:Y:S01]  /*0150*/  IMAD R17, R2, R15, RZ ;  /* 0x0000000f02117224 */ /* 0x000fe200078e02ff */
[----:B------:R-:W-:-:S07]  /*0160*/  ISETP.NE.AND P0, PT, R21, RZ, PT ;  /* 0x000000ff1500720c */ /* 0x000fce0003f05270 */
[----:B------:R-:W-:Y:S06]  /*0170*/  @!P1 BRA `(.L_x_2) ;  /* 0x0000000000c09947 */ /* 0x000fec0003800000 */
[----:B------:R-:W0:Y:S01]  /*0180*/  LDCU.64 UR4, c[0x0][0x380] ;  /* 0x00007000ff0477ac */ /* 0x000e220008000a00 */
[----:B------:R-:W-:Y:S02]  /*0190*/  LOP3.LUT R16, R15, 0x7ffffff8, RZ, 0xc0, !PT ;  /* 0x7ffffff80f107812 */ /* 0x000fe400078ec0ff */
[----:B------:R-:W-:Y:S02]  /*01a0*/  MOV R14, R17 ;  /* 0x00000011000e7202 */ /* 0x000fe40000000f00 */
[----:B------:R-:W-:Y:S02]  /*01b0*/  MOV R20, R0 ;  /* 0x0000000000147202 */ /* 0x000fe40000000f00 */
[----:B------:R-:W-:Y:S01]  /*01c0*/  IADD3 R18, PT, PT, -R16, RZ, RZ ;  /* 0x000000ff10127210 */ /* 0x000fe20007ffe1ff */
[----:B0-----:R-:W-:-:S04]  /*01d0*/  UIADD3 UR4, UP0, UPT, UR4, 0x10, URZ ;  /* 0x0000001004047890 */ /* 0x001fc8000ff1e0ff */
[----:B------:R-:W-:-:S12]  /*01e0*/  UIADD3.X UR5, UPT, UPT, URZ, UR5, URZ, UP0, !UPT ;  /* 0x00000005ff057290 */ /* 0x000fd800087fe4ff */
.L_x_3:
[----:B------:R-:W0:Y:S01]  /*01f0*/  LDC.64 R12, c[0x0][0x388] ;  /* 0x0000e200ff0c7b82 */ /* 0x000e220000000a00 */
[----:B------:R-:W-:Y:S02]  /*0200*/  MOV R2, UR4 ;  /* 0x0000000400027c02 */ /* 0x000fe40008000f00 */
[----:B------:R-:W-:-:S03]  /*0210*/  MOV R3, UR5 ;  /* 0x0000000500037c02 */ /* 0x000fc60008000f00 */
[----:B------:R-:W-:-:S05]  /*0220*/  IMAD.WIDE R2, R14, 0x4, R2 ;  /* 0x000000040e027825 */ /* 0x000fca00078e0202 */
[----:B------:R-:W2:Y:S04]  /*0230*/  LDG.E R25, desc[UR6][R2.64+-0xc] ;  /* 0xfffff40602197981 */ /* 0x000ea8000c1e1900 */
[----:B------:R-:W3:Y:S01]  /*0240*/  LDG.E R27, desc[UR6][R2.64+-0x8] ;  /* 0xfffff806021b7981 */ /* 0x000ee2000c1e1900 */
[----:B0-----:R-:W-:-:S05]  /*0250*/  IMAD.WIDE R12, R20, 0x4, R12 ;  /* 0x00000004140c7825 */ /* 0x001fca00078e020c */
[----:B------:R-:W4:Y:S01]  /*0260*/  LDG.E R28, desc[UR6][R12.64] ;  /* 0x000000060c1c7981 */ /* 0x000f22000c1e1900 */
[----:B------:R-:W-:-:S05]  /*0270*/  IMAD.WIDE R22, R7, 0x4, R12 ;  /* 0x0000000407167825 */ /* 0x000fca00078e020c */
[----:B------:R-:W2:Y:S04]  /*0280*/  LDG.E R26, desc[UR6][R22.64] ;  /* 0x00000006161a7981 */ /* 0x000ea8000c1e1900 */
[----:B------:R-:W4:Y:S01]  /*0290*/  LDG.E R12, desc[UR6][R2.64+-0x10] ;  /* 0xfffff006020c7981 */ /* 0x000f22000c1e1900 */
[----:B------:R-:W-:-:S05]  /*02a0*/  IMAD.WIDE R8, R7, 0x4, R22 ;  /* 0x0000000407087825 */ /* 0x000fca00078e0216 */
[----:B------:R0:W3:Y:S01]  /*02b0*/  LDG.E R24, desc[UR6][R8.64] ;  /* 0x0000000608187981 */ /* 0x0000e2000c1e1900 */
[----:B------:R-:W-:-:S04]  /*02c0*/  IMAD.WIDE R10, R7, 0x4, R8 ;  /* 0x00000004070a7825 */ /* 0x000fc800078e0208 */
[C---:B------:R-:W-:Y:S02]  /*02d0*/  IMAD.WIDE R4, R7.reuse, 0x4, R10 ;  /* 0x0000000407047825 */ /* 0x040fe400078e020a */
[----:B------:R-:W3:Y:S04]  /*02e0*/  LDG.E R10, desc[UR6][R10.64] ;  /* 0x000000060a0a7981 */ /* 0x000ee8000c1e1900 */
[----:B------:R-:W3:Y:S01]  /*02f0*/  LDG.E R11, desc[UR6][R2.64+0x8] ;  /* 0x00000806020b7981 */ /* 0x000ee2000c1e1900 */
[----:B----45:R-:W-:Y:S01]  /*0300*/  FFMA R28, R12, R28, R29 ;  /* 0x0000001c0c1c7223 */ /* 0x030fe2000000001d */
[----:B------:R-:W-:Y:S02]  /*0310*/  IMAD.WIDE R12, R7, 0x4, R4 ;  /* 0x00000004070c7825 */ /* 0x000fe400078e0204 */
[----:B------:R-:W4:Y:S02]  /*0320*/  LDG.E R29, desc[UR6][R2.64+-0x4] ;  /* 0xfffffc06021d7981 */ /* 0x000f24000c1e1900 */
[----:B--2---:R-:W-:-:S02]  /*0330*/  FFMA R26, R25, R26, R28 ;  /* 0x0000001a191a7223 */ /* 0x004fc4000000001c */
[----:B------:R-:W2:Y:S01]  /*0340*/  LDG.E R4, desc[UR6][R4.64] ;  /* 0x0000000604047981 */ /* 0x000ea2000c1e1900 */
[----:B------:R-:W-:-:S03]  /*0350*/  IMAD.WIDE R22, R7, 0x4, R12 ;  /* 0x0000000407167825 */ /* 0x000fc600078e020c */
[----:B------:R-:W2:Y:S04]  /*0360*/  LDG.E R25, desc[UR6][R2.64] ;  /* 0x0000000602197981 */ /* 0x000ea8000c1e1900 */
[----:B------:R-:W2:Y:S01]  /*0370*/  LDG.E R12, desc[UR6][R12.64] ;  /* 0x000000060c0c7981 */ /* 0x000ea2000c1e1900 */
[----:B0-----:R-:W-:-:S03]  /*0380*/  IMAD.WIDE R8, R7, 0x4, R22 ;  /* 0x0000000407087825 */ /* 0x001fc600078e0216 */
[----:B------:R-:W2:Y:S04]  /*0390*/  LDG.E R5, desc[UR6][R2.64+0x4] ;  /* 0x0000040602057981 */ /* 0x000ea8000c1e1900 */
[----:B------:R-:W2:Y:S04]  /*03a0*/  LDG.E R28, desc[UR6][R22.64] ;  /* 0x00000006161c7981 */ /* 0x000ea8000c1e1900 */
[----:B------:R-:W2:Y:S04]  /*03b0*/  LDG.E R13, desc[UR6][R2.64+0xc] ;  /* 0x00000c06020d7981 */ /* 0x000ea8000c1e1900 */
[----:B------:R-:W2:Y:S01]  /*03c0*/  LDG.E R8, desc[UR6][R8.64] ;  /* 0x0000000608087981 */ /* 0x000ea2000c1e1900 */
[----:B---3--:R-:W-:Y:S01]  /*03d0*/  FFMA R24, R27, R24, R26 ;  /* 0x000000181b187223 */ /* 0x008fe2000000001a */
[----:B------:R-:W-:-:S04]  /*03e0*/  IADD3 R18, PT, PT, R18, 0x8, RZ ;  /* 0x0000000812127810 */ /* 0x000fc80007ffe0ff */
[----:B------:R-:W-:Y:S02]  /*03f0*/  ISETP.NE.AND P1, PT, R18, RZ, PT ;  /* 0x000000ff1200720c */ /* 0x000fe40003f25270 */
[----:B------:R-:W-:Y:S02]  /*0400*/  LEA R20, R7, R20, 0x3 ;  /* 0x0000001407147211 */ /* 0x000fe400078e18ff */
[----:B------:R-:W-:Y:S01]  /*0410*/  IADD3 R14, PT, PT, R14, 0x8, RZ ;  /* 0x000000080e0e7810 */ /* 0x000fe20007ffe0ff */
[----:B----4-:R-:W-:-:S04]  /*0420*/  FFMA R10, R29, R10, R24 ;  /* 0x0000000a1d0a7223 */ /* 0x010fc80000000018 */
[----:B--2---:R-:W-:-:S04]  /*0430*/  FFMA R4, R25, R4, R10 ;  /* 0x0000000419047223 */ /* 0x004fc8000000000a */
[----:B------:R-:W-:-:S04]  /*0440*/  FFMA R4, R5, R12, R4 ;  /* 0x0000000c05047223 */ /* 0x000fc80000000004 */
[----:B------:R-:W-:-:S04]  /*0450*/  FFMA R4, R11, R28, R4 ;  /* 0x0000001c0b047223 */ /* 0x000fc80000000004 */
[----:B------:R-:W-:Y:S01]  /*0460*/  FFMA R29, R13, R8, R4 ;  /* 0x000000080d1d7223 */ /* 0x000fe20000000004 */
[----:B------:R-:W-:Y:S06]  /*0470*/  @P1 BRA `(.L_x_3) ;  /* 0xfffffffc005c1947 */ /* 0x000fec000383ffff */
.L_x_2:
[----:B------:R-:W-:Y:S05]  /*0480*/  @!P0 BRA `(.L_x_1) ;  /* 0x0000000000d48947 */ /* 0x000fea0003800000 */
[----:B------:R-:W-:Y:S02]  /*0490*/  ISETP.GE.U32.AND P0, PT, R21, 0x4, PT ;  /* 0x000000041500780c */ /* 0x000fe40003f06070 */
[----:B------:R-:W-:-:S04]  /*04a0*/  LOP3.LUT R14, R15, 0x3, RZ, 0xc0, !PT ;  /* 0x000000030f0e7812 */ /* 0x000fc800078ec0ff */
[----:B------:R-:W-:-:S07]  /*04b0*/  ISETP.NE.AND P1, PT, R14, RZ, PT ;  /* 0x000000ff0e00720c */ /* 0x000fce0003f25270 */
[----:B------:R-:W-:Y:S06]  /*04c0*/  @!P0 BRA `(.L_x_4) ;  /* 0x0000000000588947 */ /* 0x000fec0003800000 */
[----:B------:R-:W0:Y:S01]  /*04d0*/  LDC.64 R12, c[0x0][0x388] ;  /* 0x0000e200ff0c7b82 */ /* 0x000e220000000a00 */
[----:B------:R-:W-:Y:S01]  /*04e0*/  IMAD R9, R16, R7, R0 ;  /* 0x0000000710097224 */ /* 0x000fe200078e0200 */
[----:B------:R-:W-:-:S06]  /*04f0*/  IADD3 R5, PT, PT, R17, R16, RZ ;  /* 0x0000001011057210 */ /* 0x000fcc0007ffe0ff */
[----:B------:R-:W1:Y:S01]  /*0500*/  LDC.64 R2, c[0x0][0x380] ;  /* 0x0000e000ff027b82 */ /* 0x000e620000000a00 */
[----:B0-----:R-:W-:-:S04]  /*0510*/  IMAD.WIDE R12, R9, 0x4, R12 ;  /* 0x00000004090c7825 */ /* 0x001fc800078e020c */
[----:B-1----:R-:W-:-:S04]  /*0520*/  IMAD.WIDE R2, R5, 0x4, R2 ;  /* 0x0000000405027825 */ /* 0x002fc800078e0202 */
[C---:B------:R-:W-:Y:S01]  /*0530*/  IMAD.WIDE R4, R7.reuse, 0x4, R12 ;  /* 0x0000000407047825 */ /* 0x040fe200078e020c */
[----:B------:R-:W2:Y:S04]  /*0540*/  LDG.E R18, desc[UR6][R2.64] ;  /* 0x0000000602127981 */ /* 0x000ea8000c1e1900 */
[----:B------:R-:W2:Y:S01]  /*0550*/  LDG.E R12, desc[UR6][R12.64] ;  /* 0x000000060c0c7981 */ /* 0x000ea2000c1e1900 */
[----:B------:R-:W-:-:S03]  /*0560*/  IMAD.WIDE R8, R7, 0x4, R4 ;  /* 0x0000000407087825 */ /* 0x000fc600078e0204 */
[----:B------:R-:W3:Y:S04]  /*0570*/  LDG.E R4, desc[UR6][R4.64] ;  /* 0x0000000604047981 */ /* 0x000ee8000c1e1900 */
[----:B------:R-:W3:Y:S01]  /*0580*/  LDG.E R21, desc[UR6][R2.64+0x4] ;  /* 0x0000040602157981 */ /* 0x000ee2000c1e1900 */
[----:B------:R-:W-:-:S03]  /*0590*/  IMAD.WIDE R10, R7, 0x4, R8 ;  /* 0x00000004070a7825 */ /* 0x000fc600078e0208 */
[----:B------:R-:W4:Y:S04]  /*05a0*/  LDG.E R20, desc[UR6][R8.64] ;  /* 0x0000000608147981 */ /* 0x000f28000c1e1900 */
[----:B------:R-:W4:Y:S04]  /*05b0*/  LDG.E R23, desc[UR6][R2.64+0x8] ;  /* 0x0000080602177981 */ /* 0x000f28000c1e1900 */
[----:B------:R-:W4:Y:S04]  /*05c0*/  LDG.E R25, desc[UR6][R2.64+0xc] ;  /* 0x00000c0602197981 */ /* 0x000f28000c1e1900 */
[----:B------:R-:W4:Y:S01]  /*05d0*/  LDG.E R10, desc[UR6][R10.64] ;  /* 0x000000060a0a7981 */ /* 0x000f22000c1e1900 */
[----:B------:R-:W-:Y:S01]  /*05e0*/  IADD3 R16, PT, PT, R16, 0x4, RZ ;  /* 0x0000000410107810 */ /* 0x000fe20007ffe0ff */
[----:B--2--5:R-:W-:-:S04]  /*05f0*/  FFMA R18, R18, R12, R29 ;  /* 0x0000000c12127223 */ /* 0x024fc8000000001d */
[----:B---3--:R-:W-:-:S04]  /*0600*/  FFMA R18, R21, R4, R18 ;  /* 0x0000000415127223 */ /* 0x008fc80000000012 */
[----:B----4-:R-:W-:-:S04]  /*0610*/  FFMA R18, R23, R20, R18 ;  /* 0x0000001417127223 */ /* 0x010fc80000000012 */
[----:B------:R-:W-:-:S07]  /*0620*/  FFMA R29, R25, R10, R18 ;  /* 0x0000000a191d7223 */ /* 0x000fce0000000012 */
.L_x_4:
[----:B------:R-:W-:Y:S05]  /*0630*/  @!P1 BRA `(.L_x_1) ;  /* 0x0000000000689947 */ /* 0x000fea0003800000 */
[----:B------:R-:W0:Y:S01]  /*0640*/  LDC.64 R10, c[0x0][0x388] ;  /* 0x0000e200ff0a7b82 */ /* 0x000e220000000a00 */
[----:B------:R-:W-:Y:S02]  /*0650*/  ISETP.NE.AND P0, PT, R14, 0x1, PT ;  /* 0x000000010e00780c */ /* 0x000fe40003f05270 */
[----:B------:R-:W-:-:S04]  /*0660*/  LOP3.LUT R15, R15, 0x1, RZ, 0xc0, !PT ;  /* 0x000000010f0f7812 */ /* 0x000fc800078ec0ff */
[----:B------:R-:W-:Y:S01]  /*0670*/  ISETP.NE.U32.AND P1, PT, R15, 0x1, PT ;  /* 0x000000010f00780c */ /* 0x000fe20003f25070 */
[----:B------:R-:W1:Y:S06]  /*0680*/  LDC.64 R4, c[0x0][0x380] ;  /* 0x0000e000ff047b82 */ /* 0x000e6c0000000a00 */
[C---:B------:R-:W-:Y:S01]  /*0690*/  @P0 IMAD R15, R16.reuse, R7, R0 ;  /* 0x00000007100f0224 */ /* 0x040fe200078e0200 */
[----:B------:R-:W-:Y:S01]  /*06a0*/  @P0 IADD3 R13, PT, PT, R17, R16, RZ ;  /* 0x00000010110d0210 */ /* 0x000fe20007ffe0ff */
[----:B------:R-:W2:Y:S01]  /*06b0*/  LDC.64 R8, c[0x0][0x380] ;  /* 0x0000e000ff087b82 */ /* 0x000ea20000000a00 */
[----:B------:R-:W-:-:S04]  /*06c0*/  @P0 IADD3 R16, PT, PT, R16, 0x2, RZ ;  /* 0x0000000210100810 */ /* 0x000fc80007ffe0ff */
[----:B------:R-:W-:-:S03]  /*06d0*/  @!P1 IADD3 R17, PT, PT, R17, R16, RZ ;  /* 0x0000001011119210 */ /* 0x000fc60007ffe0ff */
[----:B------:R-:W3:Y:S01]  /*06e0*/  LDC.64 R2, c[0x0][0x388] ;  /* 0x0000e200ff027b82 */ /* 0x000ee20000000a00 */
[----:B0-----:R-:W-:-:S04]  /*06f0*/  @P0 IMAD.WIDE R10, R15, 0x4, R10 ;  /* 0x000000040f0a0825 */ /* 0x001fc800078e020a */
[----:B------:R-:W-:Y:S02]  /*0700*/  @!P1 IMAD R15, R16, R7, R0 ;  /* 0x00000007100f9224 */ /* 0x000fe400078e0200 */
[----:B------:R-:W4:Y:S01]  /*0710*/  @P0 LDG.E R16, desc[UR6][R10.64] ;  /* 0x000000060a100981 */ /* 0x000f22000c1e1900 */
[----:B-1----:R-:W-:-:S04]  /*0720*/  @P0 IMAD.WIDE R4, R13, 0x4, R4 ;  /* 0x000000040d040825 */ /* 0x002fc800078e0204 */
[----:B------:R-:W-:Y:S01]  /*0730*/  @P0 IMAD.WIDE R12, R7, 0x4, R10 ;  /* 0x00000004070c0825 */ /* 0x000fe200078e020a */
[----:B------:R-:W4:Y:S03]  /*0740*/  @P0 LDG.E R14, desc[UR6][R4.64] ;  /* 0x00000006040e0981 */ /* 0x000f26000c1e1900 */
[----:B--2---:R-:W-:Y:S01]  /*0750*/  @!P1 IMAD.WIDE R8, R17, 0x4, R8 ;  /* 0x0000000411089825 */ /* 0x004fe200078e0208 */
[----:B------:R-:W2:Y:S04]  /*0760*/  @P0 LDG.E R21, desc[UR6][R4.64+0x4] ;  /* 0x0000040604150981 */ /* 0x000ea8000c1e1900 */
[----:B------:R-:W2:Y:S01]  /*0770*/  @P0 LDG.E R12, desc[UR6][R12.64] ;  /* 0x000000060c0c0981 */ /* 0x000ea2000c1e1900 */
[----:B---3--:R-:W-:-:S03]  /*0780*/  @!P1 IMAD.WIDE R2, R15, 0x4, R2 ;  /* 0x000000040f029825 */ /* 0x008fc600078e0202 */
[----:B------:R-:W3:Y:S04]  /*0790*/  @!P1 LDG.E R8, desc[UR6][R8.64] ;  /* 0x0000000608089981 */ /* 0x000ee8000c1e1900 */
[----:B------:R-:W3:Y:S01]  /*07a0*/  @!P1 LDG.E R2, desc[UR6][R2.64] ;  /* 0x0000000602029981 */ /* 0x000ee2000c1e1900 */
[----:B----45:R-:W-:-:S04]  /*07b0*/  @P0 FFMA R14, R14, R16, R29 ;  /* 0x000000100e0e0223 */ /* 0x030fc8000000001d */
[----:B--2---:R-:W-:-:S04]  /*07c0*/  @P0 FFMA R29, R21, R12, R14 ;  /* 0x0000000c151d0223 */ /* 0x004fc8000000000e */
[----:B---3--:R-:W-:-:S07]  /*07d0*/  @!P1 FFMA R29, R8, R2, R29 ;  /* 0x00000002081d9223 */ /* 0x008fce000000001d */
.L_x_1:
[----:B0-----:R-:W0:Y:S01]  /*07e0*/  LDC.64 R2, c[0x0][0x398] ;  /* 0x0000e600ff027b82 */ /* 0x001e220000000a00 */
[----:B------:R-:W-:-:S04]  /*07f0*/  IMAD R6, R19, UR8, R6 ;  /* 0x0000000813067c24 */ /* 0x000fc8000f8e0206 */
[----:B------:R-:W-:-:S04]  /*0800*/  IMAD R7, R6, R7, R0 ;  /* 0x0000000706077224 */ /* 0x000fc800078e0200 */
[----:B0-----:R-:W-:-:S05]  /*0810*/  IMAD.WIDE.U32 R2, R7, 0x4, R2 ;  /* 0x0000000407027825 */ /* 0x001fca00078e0002 */
[----:B-----5:R-:W-:Y:S01]  /*0820*/  STG.E desc[UR6][R2.64], R29 ;  /* 0x0000001d02007986 */ /* 0x020fe2000c101906 */
[----:B------:R-:W-:Y:S05]  /*0830*/  EXIT ;  /* 0x000000000000794d */ /* 0x000fea0003800000 */
.L_x_5:
        /* <DEDUP_REMOVED lines=12> */
.L_x_7:


//--------------------- .nv.shared.reserved.0     --------------------------
	.section	.nv.shared.reserved.0,"aw",@nobits
	.weak		__nv_reservedSMEM_offset_0_alias
	.size		__nv_reservedSMEM_offset_0_alias, 0, 64
	.other		__nv_reservedSMEM_offset_0_alias,@"STO_CUDA_RESERVED_SHARED STV_DEFAULT"
__nv_reservedSMEM_offset_0_alias:
	.zero		0
	.zero		64


//--------------------- .nv.constant0._Z13quantile_lossPKfS0_S0_Pfiii --------------------------
	.section	.nv.constant0._Z13quantile_lossPKfS0_S0_Pfiii,"a",@progbits
	.sectionflags	@""
	.align	4
.nv.constant0._Z13quantile_lossPKfS0_S0_Pfiii:
	.zero		940


//--------------------- .nv.constant0._Z14quantile_headsPKfS0_S0_PfS0_iiii --------------------------
	.section	.nv.constant0._Z14quantile_headsPKfS0_S0_PfS0_iiii,"a",@progbits
	.sectionflags	@""
	.align	4
.nv.constant0._Z14quantile_headsPKfS0_S0_PfS0_iiii:
	.zero		952


//--------------------- SYMBOLS --------------------------

	.type		.nv.reservedSmem.offset0,@object
	.size		.nv.reservedSmem.offset0,0x4
